//
// Generated by NVIDIA NVVM Compiler
//
// Compiler Build ID: CL-36424714
// Cuda compilation tools, release 13.0, V13.0.88
// Based on NVVM 20.0.0
//

.version 9.0
.target sm_100
.address_size 64

	// .globl	_Z14vectorAdditionPfS_S_i

.visible .entry _Z14vectorAdditionPfS_S_i(
	.param .u64 .ptr .align 1 _Z14vectorAdditionPfS_S_i_param_0,
	.param .u64 .ptr .align 1 _Z14vectorAdditionPfS_S_i_param_1,
	.param .u64 .ptr .align 1 _Z14vectorAdditionPfS_S_i_param_2,
	.param .u32 _Z14vectorAdditionPfS_S_i_param_3
)
{
	.reg .pred 	%p<2>;
	.reg .b32 	%r<6>;
	.reg .b32 	%f<4>;
	.reg .b64 	%rd<11>;

	ld.param.u64 	%rd1, [_Z14vectorAdditionPfS_S_i_param_0];
	ld.param.u64 	%rd2, [_Z14vectorAdditionPfS_S_i_param_1];
	ld.param.u64 	%rd3, [_Z14vectorAdditionPfS_S_i_param_2];
	ld.param.u32 	%r2, [_Z14vectorAdditionPfS_S_i_param_3];
	mov.u32 	%r3, %ntid.x;
	mov.u32 	%r4, %ctaid.x;
	mov.u32 	%r5, %tid.x;
	mad.lo.s32 	%r1, %r3, %r4, %r5;
	setp.ge.s32 	%p1, %r1, %r2;
	@%p1 bra 	$L__BB0_2;
	cvta.to.global.u64 	%rd4, %rd2;
	cvta.to.global.u64 	%rd5, %rd1;
	cvta.to.global.u64 	%rd6, %rd3;
	mul.wide.s32 	%rd7, %r1, 4;
	add.s64 	%rd8, %rd4, %rd7;
	ld.global.f32 	%f1, [%rd8];
	add.s64 	%rd9, %rd5, %rd7;
	ld.global.f32 	%f2, [%rd9];
	add.f32 	%f3, %f1, %f2;
	add.s64 	%rd10, %rd6, %rd7;
	st.global.f32 	[%rd10], %f3;
$L__BB0_2:
	ret;

}


// ===== COMPILED SASS (sm_100) =====

	.target	sm_100

	.elftype	@"ET_EXEC"


//--------------------- .note.nv.tkinfo           --------------------------
	.section	.note.nv.tkinfo,"",@"SHT_NOTE"
	.sectionflags	@"SHF_NOTE_NV_TKINFO"
	.tkinfo
        /*0018*/ 	.word	0x00000002
        /*0030*/ 	.string	""
        /*0030*/ 	.string	"ptxas"
        /*0030*/ 	.string	"Cuda compilation tools, release 13.0, V13.0.88"
        /*0030*/ 	.string	"Build cuda_13.0.r13.0/compiler.36424714_0"
        /*0030*/ 	.string	"-arch sm_100 -m 64 "



//--------------------- .note.nv.cuinfo           --------------------------
	.section	.note.nv.cuinfo,"",@"SHT_NOTE"
	.sectionflags	@"SHF_NOTE_NV_CUINFO"
        /*0018*/ 	.short	0x0002
        /*001a*/ 	.short	0x0064
        /*001c*/ 	.short	0x0082
	.zero		2


//--------------------- .nv.info                  --------------------------
	.section	.nv.info,"",@"SHT_CUDA_INFO"
	.align	4


	//----- nvinfo : EIATTR_REGCOUNT
	.align		4
        /*0000*/ 	.byte	0x04, 0x2f
        /*0002*/ 	.short	(.L_1 - .L_0)
	.align		4
.L_0:
        /*0004*/ 	.word	index@(_Z14vectorAdditionPfS_S_i)
        /*0008*/ 	.word	0x0000000c


	//----- nvinfo : EIATTR_FRAME_SIZE
	.align		4
.L_1:
        /*000c*/ 	.byte	0x04, 0x11
        /*000e*/ 	.short	(.L_3 - .L_2)
	.align		4
.L_2:
        /*0010*/ 	.word	index@(_Z14vectorAdditionPfS_S_i)
        /*0014*/ 	.word	0x00000000


	//----- nvinfo : EIATTR_MIN_STACK_SIZE
	.align		4
.L_3:
        /*0018*/ 	.byte	0x04, 0x12
        /*001a*/ 	.short	(.L_5 - .L_4)
	.align		4
.L_4:
        /*001c*/ 	.word	index@(_Z14vectorAdditionPfS_S_i)
        /*0020*/ 	.word	0x00000000
.L_5:


//--------------------- .nv.compat                --------------------------
	.section	.nv.compat,"",@"SHT_CUDA_COMPAT_INFO"
	.align	4
        /*0000*/ 	.byte	0x02, 0x09, 0x00, 0x00, 0x02, 0x02, 0x01, 0x00, 0x02, 0x05, 0x05, 0x00, 0x03, 0x07, 0x01, 0x01
        /*0010*/ 	.byte	0x02, 0x03, 0x00, 0x00, 0x02, 0x06, 0x01, 0x00, 0x04, 0x0b, 0x08, 0x00, 0x09, 0x00, 0x00, 0x00
        /*0020*/ 	.byte	0x00, 0x00, 0x00, 0x00


//--------------------- .nv.info._Z14vectorAdditionPfS_S_i --------------------------
	.section	.nv.info._Z14vectorAdditionPfS_S_i,"",@"SHT_CUDA_INFO"
	.sectionflags	@""
	.align	4


	//----- nvinfo : EIATTR_CUDA_API_VERSION
	.align		4
        /*0000*/ 	.byte	0x04, 0x37
        /*0002*/ 	.short	(.L_7 - .L_6)
.L_6:
        /*0004*/ 	.word	0x00000082


	//----- nvinfo : EIATTR_KPARAM_INFO
	.align		4
.L_7:
        /*0008*/ 	.byte	0x04, 0x17
        /*000a*/ 	.short	(.L_9 - .L_8)
.L_8:
        /*000c*/ 	.word	0x00000000
        /*0010*/ 	.short	0x0003
        /*0012*/ 	.short	0x0018
        /*0014*/ 	.byte	0x00, 0xf0, 0x11, 0x00


	//----- nvinfo : EIATTR_KPARAM_INFO
	.align		4
.L_9:
        /*0018*/ 	.byte	0x04, 0x17
        /*001a*/ 	.short	(.L_11 - .L_10)
.L_10:
        /*001c*/ 	.word	0x00000000
        /*0020*/ 	.short	0x0002
        /*0022*/ 	.short	0x0010
        /*0024*/ 	.byte	0x00, 0xf5, 0x21, 0x00


	//----- nvinfo : EIATTR_KPARAM_INFO
	.align		4
.L_11:
        /*0028*/ 	.byte	0x04, 0x17
        /*002a*/ 	.short	(.L_13 - .L_12)
.L_12:
        /*002c*/ 	.word	0x00000000
        /*0030*/ 	.short	0x0001
        /*0032*/ 	.short	0x0008
        /*0034*/ 	.byte	0x00, 0xf5, 0x21, 0x00


	//----- nvinfo : EIATTR_KPARAM_INFO
	.align		4
.L_13:
        /*0038*/ 	.byte	0x04, 0x17
        /*003a*/ 	.short	(.L_15 - .L_14)
.L_14:
        /*003c*/ 	.word	0x00000000
        /*0040*/ 	.short	0x0000
        /*0042*/ 	.short	0x0000
        /*0044*/ 	.byte	0x00, 0xf5, 0x21, 0x00


	//----- nvinfo : EIATTR_SPARSE_MMA_MASK
	.align		4
.L_15:
        /*0048*/ 	.byte	0x03, 0x50
        /*004a*/ 	.short	0x0000


	//----- nvinfo : EIATTR_MAXREG_COUNT
	.align		4
        /*004c*/ 	.byte	0x03, 0x1b
        /*004e*/ 	.short	0x00ff


	//----- nvinfo : EIATTR_MERCURY_ISA_VERSION
	.align		4
        /*0050*/ 	.byte	0x03, 0x5f
        /*0052*/ 	.short	0x0101


	//----- nvinfo : EIATTR_VRC_CTA_INIT_COUNT
	.align		4
        /*0054*/ 	.byte	0x02, 0x4a
	.zero		1
	.zero		1


	//----- nvinfo : EIATTR_EXIT_INSTR_OFFSETS
	.align		4
        /*0058*/ 	.byte	0x04, 0x1c
        /*005a*/ 	.short	(.L_17 - .L_16)


	//   ....[0]....
.L_16:
        /*005c*/ 	.word	0x00000070


	//   ....[1]....
        /*0060*/ 	.word	0x00000130


	//----- nvinfo : EIATTR_CBANK_PARAM_SIZE
	.align		4
.L_17:
        /*0064*/ 	.byte	0x03, 0x19
        /*0066*/ 	.short	0x001c


	//----- nvinfo : EIATTR_PARAM_CBANK
	.align		4
        /*0068*/ 	.byte	0x04, 0x0a
        /*006a*/ 	.short	(.L_19 - .L_18)
	.align		4
.L_18:
        /*006c*/ 	.word	index@(.nv.constant0._Z14vectorAdditionPfS_S_i)
        /*0070*/ 	.short	0x0380
        /*0072*/ 	.short	0x001c


	//----- nvinfo : EIATTR_SW_WAR
	.align		4
.L_19:
        /*0074*/ 	.byte	0x04, 0x36
        /*0076*/ 	.short	(.L_21 - .L_20)
.L_20:
        /*0078*/ 	.word	0x00000008
.L_21:


//--------------------- .nv.callgraph             --------------------------
	.section	.nv.callgraph,"",@"SHT_CUDA_CALLGRAPH"
	.align	4
	.sectionentsize	8
	.align		4
        /*0000*/ 	.word	0x00000000
	.align		4
        /*0004*/ 	.word	0xffffffff
	.align		4
        /*0008*/ 	.word	0x00000000
	.align		4
        /*000c*/ 	.word	0xfffffffe
	.align		4
        /*0010*/ 	.word	0x00000000
	.align		4
        /*0014*/ 	.word	0xfffffffd
	.align		4
        /*0018*/ 	.word	0x00000000
	.align		4
        /*001c*/ 	.word	0xfffffffc


//--------------------- .text._Z14vectorAdditionPfS_S_i --------------------------
	.section	.text._Z14vectorAdditionPfS_S_i,"ax",@progbits
	.align	128
        .global         _Z14vectorAdditionPfS_S_i
        .type           _Z14vectorAdditionPfS_S_i,@function
        .size           _Z14vectorAdditionPfS_S_i,(.L_x_1 - _Z14vectorAdditionPfS_S_i)
        .other          _Z14vectorAdditionPfS_S_i,@"STO_CUDA_ENTRY STV_DEFAULT"
_Z14vectorAdditionPfS_S_i:
.text._Z14vectorAdditionPfS_S_i:
[----:B------:R-:W-:Y:S01]  /*0000*/  LDC R1, c[0x0][0x37c] ;  /* 0x0000df00ff017b82 */ /* 0x000fe20000000800 */
[----:B------:R-:W0:Y:S01]  /*0010*/  S2R R9, SR_CTAID.X ;  /* 0x0000000000097919 */ /* 0x000e220000002500 */
[----:B------:R-:W0:Y:S01]  /*0020*/  LDCU UR4, c[0x0][0x360] ;  /* 0x00006c00ff0477ac */ /* 0x000e220008000800 */
[----:B------:R-:W0:Y:S01]  /*0030*/  S2R R0, SR_TID.X ;  /* 0x0000000000007919 */ /* 0x000e220000002100 */
[----:B------:R-:W1:Y:S01]  /*0040*/  LDCU UR5, c[0x0][0x398] ;  /* 0x00007300ff0577ac */ /* 0x000e620008000800 */
[----:B0-----:R-:W-:-:S05]  /*0050*/  IMAD R9, R9, UR4, R0 ;  /* 0x0000000409097c24 */ /* 0x001fca000f8e0200 */
[----:B-1----:R-:W-:-:S13]  /*0060*/  ISETP.GE.AND P0, PT, R9, UR5, PT ;  /* 0x0000000509007c0c */ /* 0x002fda000bf06270 */
[----:B------:R-:W-:Y:S05]  /*0070*/  @P0 EXIT ;  /* 0x000000000000094d */ /* 0x000fea0003800000 */
[----:B------:R-:W0:Y:S01]  /*0080*/  LDC.64 R2, c[0x0][0x388] ;  /* 0x0000e200ff027b82 */ /* 0x000e220000000a00 */
[----:B------:R-:W1:Y:S07]  /*0090*/  LDCU.64 UR4, c[0x0][0x358] ;  /* 0x00006b00ff0477ac */ /* 0x000e6e0008000a00 */
[----:B------:R-:W2:Y:S08]  /*00a0*/  LDC.64 R4, c[0x0][0x380] ;  /* 0x0000e000ff047b82 */ /* 0x000eb00000000a00 */
[----:B------:R-:W3:Y:S01]  /*00b0*/  LDC.64 R6, c[0x0][0x390] ;  /* 0x0000e400ff067b82 */ /* 0x000ee20000000a00 */
[----:B0-----:R-:W-:-:S06]  /*00c0*/  IMAD.WIDE R2, R9, 0x4, R2 ;  /* 0x0000000409027825 */ /* 0x001fcc00078e0202 */
[----:B-1----:R-:W4:Y:S01]  /*00d0*/  LDG.E R2, desc[UR4][R2.64] ;  /* 0x0000000402027981 */ /* 0x002f22000c1e1900 */
[----:B--2---:R-:W-:-:S06]  /*00e0*/  IMAD.WIDE R4, R9, 0x4, R4 ;  /* 0x0000000409047825 */ /* 0x004fcc00078e0204 */
[----:B------:R-:W4:Y:S01]  /*00f0*/  LDG.E R5, desc[UR4][R4.64] ;  /* 0x0000000404057981 */ /* 0x000f22000c1e1900 */
[----:B---3--:R-:W-:-:S04]  /*0100*/  IMAD.WIDE R6, R9, 0x4, R6 ;  /* 0x0000000409067825 */ /* 0x008fc800078e0206 */
[----:B----4-:R-:W-:-:S05]  /*0110*/  FADD R9, R2, R5 ;  /* 0x0000000502097221 */ /* 0x010fca0000000000 */
[----:B------:R-:W-:Y:S01]  /*0120*/  STG.E desc[UR4][R6.64], R9 ;  /* 0x0000000906007986 */ /* 0x000fe2000c101904 */
[----:B------:R-:W-:Y:S05]  /*0130*/  EXIT ;  /* 0x000000000000794d */ /* 0x000fea0003800000 */
.L_x_0:
[----:B------:R-:W-:-:S00]  /*0140*/  BRA `(.L_x_0) ;  /* 0xfffffffc00fc7947 */ /* 0x000fc0000383ffff */
[----:B------:R-:W-:-:S00]  /*0150*/  NOP ;  /* 0x0000000000007918 */ /* 0x000fc00000000000 */
        /* <DEDUP_REMOVED lines=10> */
.L_x_1:


//--------------------- .nv.shared.reserved.0     --------------------------
	.section	.nv.shared.reserved.0,"aw",@nobits
	.weak		__nv_reservedSMEM_offset_0_alias
	.size		__nv_reservedSMEM_offset_0_alias, 0, 64
	.other		__nv_reservedSMEM_offset_0_alias,@"STO_CUDA_RESERVED_SHARED STV_DEFAULT"
__nv_reservedSMEM_offset_0_alias:
	.zero		0
	.zero		64


//--------------------- .nv.constant0._Z14vectorAdditionPfS_S_i --------------------------
	.section	.nv.constant0._Z14vectorAdditionPfS_S_i,"a",@progbits
	.sectionflags	@""
	.align	4
.nv.constant0._Z14vectorAdditionPfS_S_i:
	.zero		924


//--------------------- SYMBOLS --------------------------

	.type		.nv.reservedSmem.offset0,@object
	.size		.nv.reservedSmem.offset0,0x4
